//
// Generated by NVIDIA NVVM Compiler
//
// Compiler Build ID: CL-36424714
// Cuda compilation tools, release 13.0, V13.0.88
// Based on NVVM 20.0.0
//

.version 9.0
.target sm_100
.address_size 64

	// .globl	_Z19matrixMultiplyTiledPfS_S_i
// _ZZ19matrixMultiplyTiledPfS_S_iE5tileA has been demoted
// _ZZ19matrixMultiplyTiledPfS_S_iE5tileB has been demoted

.visible .entry _Z19matrixMultiplyTiledPfS_S_i(
	.param .u64 .ptr .align 1 _Z19matrixMultiplyTiledPfS_S_i_param_0,
	.param .u64 .ptr .align 1 _Z19matrixMultiplyTiledPfS_S_i_param_1,
	.param .u64 .ptr .align 1 _Z19matrixMultiplyTiledPfS_S_i_param_2,
	.param .u32 _Z19matrixMultiplyTiledPfS_S_i_param_3
)
{
	.reg .pred 	%p<8>;
	.reg .b32 	%r<43>;
	.reg .b32 	%f<63>;
	.reg .b64 	%rd<13>;
	// demoted variable
	.shared .align 4 .b8 _ZZ19matrixMultiplyTiledPfS_S_iE5tileA[1024];
	// demoted variable
	.shared .align 4 .b8 _ZZ19matrixMultiplyTiledPfS_S_iE5tileB[1024];
	ld.param.u64 	%rd3, [_Z19matrixMultiplyTiledPfS_S_i_param_0];
	ld.param.u64 	%rd4, [_Z19matrixMultiplyTiledPfS_S_i_param_1];
	ld.param.u64 	%rd5, [_Z19matrixMultiplyTiledPfS_S_i_param_2];
	ld.param.u32 	%r24, [_Z19matrixMultiplyTiledPfS_S_i_param_3];
	mov.u32 	%r25, %ctaid.y;
	shl.b32 	%r26, %r25, 4;
	mov.u32 	%r40, %tid.y;
	add.s32 	%r2, %r26, %r40;
	mov.u32 	%r27, %ctaid.x;
	shl.b32 	%r3, %r27, 4;
	mov.u32 	%r38, %tid.x;
	add.s32 	%r5, %r3, %r38;
	setp.lt.s32 	%p1, %r24, 1;
	mov.f32 	%f62, 0f00000000;
	@%p1 bra 	$L__BB0_7;
	add.s32 	%r28, %r24, 15;
	shr.u32 	%r29, %r28, 4;
	shl.b32 	%r30, %r40, 6;
	mov.u32 	%r31, _ZZ19matrixMultiplyTiledPfS_S_iE5tileA;
	add.s32 	%r6, %r31, %r30;
	shl.b32 	%r32, %r38, 2;
	add.s32 	%r7, %r6, %r32;
	mov.u32 	%r33, _ZZ19matrixMultiplyTiledPfS_S_iE5tileB;
	add.s32 	%r9, %r33, %r32;
	add.s32 	%r8, %r9, %r30;
	neg.s32 	%r42, %r29;
	mad.lo.s32 	%r34, %r40, %r24, %r38;
	add.s32 	%r41, %r34, %r3;
	shl.b32 	%r12, %r24, 4;
	mad.lo.s32 	%r39, %r24, %r2, %r38;
	cvta.to.global.u64 	%rd1, %rd3;
	cvta.to.global.u64 	%rd2, %rd4;
	mov.f32 	%f62, 0f00000000;
$L__BB0_2:
	max.u32 	%r35, %r2, %r38;
	setp.ge.u32 	%p2, %r35, %r24;
	mov.f32 	%f60, 0f00000000;
	@%p2 bra 	$L__BB0_4;
	mul.wide.u32 	%rd6, %r39, 4;
	add.s64 	%rd7, %rd1, %rd6;
	ld.global.f32 	%f60, [%rd7];
$L__BB0_4:
	setp.ge.s32 	%p3, %r5, %r24;
	st.shared.f32 	[%r7], %f60;
	setp.ge.u32 	%p4, %r40, %r24;
	mov.f32 	%f61, 0f00000000;
	or.pred  	%p5, %p3, %p4;
	@%p5 bra 	$L__BB0_6;
	mul.wide.u32 	%rd8, %r41, 4;
	add.s64 	%rd9, %rd2, %rd8;
	ld.global.f32 	%f61, [%rd9];
$L__BB0_6:
	st.shared.f32 	[%r8], %f61;
	bar.sync 	0;
	ld.shared.f32 	%f12, [%r6];
	ld.shared.f32 	%f13, [%r9];
	fma.rn.f32 	%f14, %f12, %f13, %f62;
	ld.shared.f32 	%f15, [%r6+4];
	ld.shared.f32 	%f16, [%r9+64];
	fma.rn.f32 	%f17, %f15, %f16, %f14;
	ld.shared.f32 	%f18, [%r6+8];
	ld.shared.f32 	%f19, [%r9+128];
	fma.rn.f32 	%f20, %f18, %f19, %f17;
	ld.shared.f32 	%f21, [%r6+12];
	ld.shared.f32 	%f22, [%r9+192];
	fma.rn.f32 	%f23, %f21, %f22, %f20;
	ld.shared.f32 	%f24, [%r6+16];
	ld.shared.f32 	%f25, [%r9+256];
	fma.rn.f32 	%f26, %f24, %f25, %f23;
	ld.shared.f32 	%f27, [%r6+20];
	ld.shared.f32 	%f28, [%r9+320];
	fma.rn.f32 	%f29, %f27, %f28, %f26;
	ld.shared.f32 	%f30, [%r6+24];
	ld.shared.f32 	%f31, [%r9+384];
	fma.rn.f32 	%f32, %f30, %f31, %f29;
	ld.shared.f32 	%f33, [%r6+28];
	ld.shared.f32 	%f34, [%r9+448];
	fma.rn.f32 	%f35, %f33, %f34, %f32;
	ld.shared.f32 	%f36, [%r6+32];
	ld.shared.f32 	%f37, [%r9+512];
	fma.rn.f32 	%f38, %f36, %f37, %f35;
	ld.shared.f32 	%f39, [%r6+36];
	ld.shared.f32 	%f40, [%r9+576];
	fma.rn.f32 	%f41, %f39, %f40, %f38;
	ld.shared.f32 	%f42, [%r6+40];
	ld.shared.f32 	%f43, [%r9+640];
	fma.rn.f32 	%f44, %f42, %f43, %f41;
	ld.shared.f32 	%f45, [%r6+44];
	ld.shared.f32 	%f46, [%r9+704];
	fma.rn.f32 	%f47, %f45, %f46, %f44;
	ld.shared.f32 	%f48, [%r6+48];
	ld.shared.f32 	%f49, [%r9+768];
	fma.rn.f32 	%f50, %f48, %f49, %f47;
	ld.shared.f32 	%f51, [%r6+52];
	ld.shared.f32 	%f52, [%r9+832];
	fma.rn.f32 	%f53, %f51, %f52, %f50;
	ld.shared.f32 	%f54, [%r6+56];
	ld.shared.f32 	%f55, [%r9+896];
	fma.rn.f32 	%f56, %f54, %f55, %f53;
	ld.shared.f32 	%f57, [%r6+60];
	ld.shared.f32 	%f58, [%r9+960];
	fma.rn.f32 	%f62, %f57, %f58, %f56;
	bar.sync 	0;
	add.s32 	%r42, %r42, 1;
	setp.ne.s32 	%p6, %r42, 0;
	add.s32 	%r41, %r41, %r12;
	add.s32 	%r40, %r40, 16;
	add.s32 	%r39, %r39, 16;
	add.s32 	%r38, %r38, 16;
	@%p6 bra 	$L__BB0_2;
$L__BB0_7:
	max.s32 	%r36, %r2, %r5;
	setp.ge.s32 	%p7, %r36, %r24;
	@%p7 bra 	$L__BB0_9;
	mad.lo.s32 	%r37, %r24, %r2, %r5;
	cvta.to.global.u64 	%rd10, %rd5;
	mul.wide.s32 	%rd11, %r37, 4;
	add.s64 	%rd12, %rd10, %rd11;
	st.global.f32 	[%rd12], %f62;
$L__BB0_9:
	ret;

}


// ===== COMPILED SASS (sm_100) =====

	.target	sm_100

	.elftype	@"ET_EXEC"


//--------------------- .note.nv.tkinfo           --------------------------
	.section	.note.nv.tkinfo,"",@"SHT_NOTE"
	.sectionflags	@"SHF_NOTE_NV_TKINFO"
	.tkinfo
        /*0018*/ 	.word	0x00000002
        /*0030*/ 	.string	""
        /*0030*/ 	.string	"ptxas"
        /*0030*/ 	.string	"Cuda compilation tools, release 13.0, V13.0.88"
        /*0030*/ 	.string	"Build cuda_13.0.r13.0/compiler.36424714_0"
        /*0030*/ 	.string	"-arch sm_100 -m 64 "



//--------------------- .note.nv.cuinfo           --------------------------
	.section	.note.nv.cuinfo,"",@"SHT_NOTE"
	.sectionflags	@"SHF_NOTE_NV_CUINFO"
        /*0018*/ 	.short	0x0002
        /*001a*/ 	.short	0x0064
        /*001c*/ 	.short	0x0082
	.zero		2


//--------------------- .nv.info                  --------------------------
	.section	.nv.info,"",@"SHT_CUDA_INFO"
	.align	4


	//----- nvinfo : EIATTR_REGCOUNT
	.align		4
        /*0000*/ 	.byte	0x04, 0x2f
        /*0002*/ 	.short	(.L_1 - .L_0)
	.align		4
.L_0:
        /*0004*/ 	.word	index@(_Z19matrixMultiplyTiledPfS_S_i)
        /*0008*/ 	.word	0x00000020


	//----- nvinfo : EIATTR_FRAME_SIZE
	.align		4
.L_1:
        /*000c*/ 	.byte	0x04, 0x11
        /*000e*/ 	.short	(.L_3 - .L_2)
	.align		4
.L_2:
        /*0010*/ 	.word	index@(_Z19matrixMultiplyTiledPfS_S_i)
        /*0014*/ 	.word	0x00000000


	//----- nvinfo : EIATTR_MIN_STACK_SIZE
	.align		4
.L_3:
        /*0018*/ 	.byte	0x04, 0x12
        /*001a*/ 	.short	(.L_5 - .L_4)
	.align		4
.L_4:
        /*001c*/ 	.word	index@(_Z19matrixMultiplyTiledPfS_S_i)
        /*0020*/ 	.word	0x00000000
.L_5:


//--------------------- .nv.compat                --------------------------
	.section	.nv.compat,"",@"SHT_CUDA_COMPAT_INFO"
	.align	4
        /*0000*/ 	.byte	0x02, 0x09, 0x00, 0x00, 0x02, 0x02, 0x01, 0x00, 0x02, 0x05, 0x05, 0x00, 0x03, 0x07, 0x01, 0x01
        /*0010*/ 	.byte	0x02, 0x03, 0x00, 0x00, 0x02, 0x06, 0x01, 0x00, 0x04, 0x0b, 0x08, 0x00, 0x09, 0x00, 0x00, 0x00
        /*0020*/ 	.byte	0x00, 0x00, 0x00, 0x00


//--------------------- .nv.info._Z19matrixMultiplyTiledPfS_S_i --------------------------
	.section	.nv.info._Z19matrixMultiplyTiledPfS_S_i,"",@"SHT_CUDA_INFO"
	.sectionflags	@""
	.align	4


	//----- nvinfo : EIATTR_CUDA_API_VERSION
	.align		4
        /*0000*/ 	.byte	0x04, 0x37
        /*0002*/ 	.short	(.L_7 - .L_6)
.L_6:
        /*0004*/ 	.word	0x00000082


	//----- nvinfo : EIATTR_KPARAM_INFO
	.align		4
.L_7:
        /*0008*/ 	.byte	0x04, 0x17
        /*000a*/ 	.short	(.L_9 - .L_8)
.L_8:
        /*000c*/ 	.word	0x00000000
        /*0010*/ 	.short	0x0003
        /*0012*/ 	.short	0x0018
        /*0014*/ 	.byte	0x00, 0xf0, 0x11, 0x00


	//----- nvinfo : EIATTR_KPARAM_INFO
	.align		4
.L_9:
        /*0018*/ 	.byte	0x04, 0x17
        /*001a*/ 	.short	(.L_11 - .L_10)
.L_10:
        /*001c*/ 	.word	0x00000000
        /*0020*/ 	.short	0x0002
        /*0022*/ 	.short	0x0010
        /*0024*/ 	.byte	0x00, 0xf5, 0x21, 0x00


	//----- nvinfo : EIATTR_KPARAM_INFO
	.align		4
.L_11:
        /*0028*/ 	.byte	0x04, 0x17
        /*002a*/ 	.short	(.L_13 - .L_12)
.L_12:
        /*002c*/ 	.word	0x00000000
        /*0030*/ 	.short	0x0001
        /*0032*/ 	.short	0x0008
        /*0034*/ 	.byte	0x00, 0xf5, 0x21, 0x00


	//----- nvinfo : EIATTR_KPARAM_INFO
	.align		4
.L_13:
        /*0038*/ 	.byte	0x04, 0x17
        /*003a*/ 	.short	(.L_15 - .L_14)
.L_14:
        /*003c*/ 	.word	0x00000000
        /*0040*/ 	.short	0x0000
        /*0042*/ 	.short	0x0000
        /*0044*/ 	.byte	0x00, 0xf5, 0x21, 0x00


	//----- nvinfo : EIATTR_SPARSE_MMA_MASK
	.align		4
.L_15:
        /*0048*/ 	.byte	0x03, 0x50
        /*004a*/ 	.short	0x0000


	//----- nvinfo : EIATTR_MAXREG_COUNT
	.align		4
        /*004c*/ 	.byte	0x03, 0x1b
        /*004e*/ 	.short	0x00ff


	//----- nvinfo : EIATTR_NUM_BARRIERS
	.align		4
        /*0050*/ 	.byte	0x02, 0x4c
        /*0052*/ 	.byte	0x01
	.zero		1


	//----- nvinfo : EIATTR_MERCURY_ISA_VERSION
	.align		4
        /*0054*/ 	.byte	0x03, 0x5f
        /*0056*/ 	.short	0x0101


	//----- nvinfo : EIATTR_VRC_CTA_INIT_COUNT
	.align		4
        /*0058*/ 	.byte	0x02, 0x4a
	.zero		1
	.zero		1


	//----- nvinfo : EIATTR_EXIT_INSTR_OFFSETS
	.align		4
        /*005c*/ 	.byte	0x04, 0x1c
        /*005e*/ 	.short	(.L_17 - .L_16)


	//   ....[0]....
.L_16:
        /*0060*/ 	.word	0x000005c0


	//   ....[1]....
        /*0064*/ 	.word	0x00000610


	//----- nvinfo : EIATTR_CBANK_PARAM_SIZE
	.align		4
.L_17:
        /*0068*/ 	.byte	0x03, 0x19
        /*006a*/ 	.short	0x001c


	//----- nvinfo : EIATTR_PARAM_CBANK
	.align		4
        /*006c*/ 	.byte	0x04, 0x0a
        /*006e*/ 	.short	(.L_19 - .L_18)
	.align		4
.L_18:
        /*0070*/ 	.word	index@(.nv.constant0._Z19matrixMultiplyTiledPfS_S_i)
        /*0074*/ 	.short	0x0380
        /*0076*/ 	.short	0x001c


	//----- nvinfo : EIATTR_SW_WAR
	.align		4
.L_19:
        /*0078*/ 	.byte	0x04, 0x36
        /*007a*/ 	.short	(.L_21 - .L_20)
.L_20:
        /*007c*/ 	.word	0x00000008
.L_21:


//--------------------- .nv.callgraph             --------------------------
	.section	.nv.callgraph,"",@"SHT_CUDA_CALLGRAPH"
	.align	4
	.sectionentsize	8
	.align		4
        /*0000*/ 	.word	0x00000000
	.align		4
        /*0004*/ 	.word	0xffffffff
	.align		4
        /*0008*/ 	.word	0x00000000
	.align		4
        /*000c*/ 	.word	0xfffffffe
	.align		4
        /*0010*/ 	.word	0x00000000
	.align		4
        /*0014*/ 	.word	0xfffffffd
	.align		4
        /*0018*/ 	.word	0x00000000
	.align		4
        /*001c*/ 	.word	0xfffffffc


//--------------------- .text._Z19matrixMultiplyTiledPfS_S_i --------------------------
	.section	.text._Z19matrixMultiplyTiledPfS_S_i,"ax",@progbits
	.align	128
        .global         _Z19matrixMultiplyTiledPfS_S_i
        .type           _Z19matrixMultiplyTiledPfS_S_i,@function
        .size           _Z19matrixMultiplyTiledPfS_S_i,(.L_x_3 - _Z19matrixMultiplyTiledPfS_S_i)
        .other          _Z19matrixMultiplyTiledPfS_S_i,@"STO_CUDA_ENTRY STV_DEFAULT"
_Z19matrixMultiplyTiledPfS_S_i:
.text._Z19matrixMultiplyTiledPfS_S_i:
[----:B------:R-:W-:Y:S01]  /*0000*/  LDC R1, c[0x0][0x37c] ;  /* 0x0000df00ff017b82 */ /* 0x000fe20000000800 */
[----:B------:R-:W0:Y:S01]  /*0010*/  LDCU UR4, c[0x0][0x398] ;  /* 0x00007300ff0477ac */ /* 0x000e220008000800 */
[----:B------:R-:W1:Y:S01]  /*0020*/  S2R R2, SR_CTAID.Y ;  /* 0x0000000000027919 */ /* 0x000e620000002600 */
[----:B------:R-:W-:Y:S01]  /*0030*/  HFMA2 R23, -RZ, RZ, 0, 0 ;  /* 0x00000000ff177431 */ /* 0x000fe200000001ff */
[----:B------:R-:W2:Y:S01]  /*0040*/  LDCU.64 UR8, c[0x0][0x358] ;  /* 0x00006b00ff0877ac */ /* 0x000ea20008000a00 */
[----:B------:R-:W1:Y:S01]  /*0050*/  S2R R7, SR_TID.Y ;  /* 0x0000000000077919 */ /* 0x000e620000002200 */
[----:B------:R-:W3:Y:S01]  /*0060*/  S2R R8, SR_CTAID.X ;  /* 0x0000000000087919 */ /* 0x000ee20000002500 */
[----:B------:R-:W3:Y:S01]  /*0070*/  S2R R3, SR_TID.X ;  /* 0x0000000000037919 */ /* 0x000ee20000002100 */
[----:B0-----:R-:W-:-:S04]  /*0080*/  MOV R0, UR4 ;  /* 0x0000000400007c02 */ /* 0x001fc80008000f00 */
[----:B------:R-:W-:Y:S02]  /*0090*/  ISETP.GE.AND P0, PT, R0, 0x1, PT ;  /* 0x000000010000780c */ /* 0x000fe40003f06270 */
[----:B-1----:R-:W-:Y:S02]  /*00a0*/  LEA R2, R2, R7, 0x4 ;  /* 0x0000000702027211 */ /* 0x002fe400078e20ff */
[----:B---3--:R-:W-:-:S09]  /*00b0*/  LEA R5, R8, R3, 0x4 ;  /* 0x0000000308057211 */ /* 0x008fd200078e20ff */
[----:B--2---:R-:W-:Y:S05]  /*00c0*/  @!P0 BRA `(.L_x_0) ;  /* 0x0000000400348947 */ /* 0x004fea0003800000 */
[----:B------:R-:W0:Y:S01]  /*00d0*/  S2UR UR6, SR_CgaCtaId ;  /* 0x00000000000679c3 */ /* 0x000e220000008800 */
[----:B------:R-:W-:Y:S01]  /*00e0*/  UMOV UR4, 0x400 ;  /* 0x0000040000047882 */ /* 0x000fe20000000000 */
[----:B------:R-:W-:Y:S01]  /*00f0*/  IADD3 R4, PT, PT, R0, 0xf, RZ ;  /* 0x0000000f00047810 */ /* 0x000fe20007ffe0ff */
[----:B------:R-:W-:Y:S01]  /*0100*/  UIADD3 UR5, UPT, UPT, UR4, 0x400, URZ ;  /* 0x0000040004057890 */ /* 0x000fe2000fffe0ff */
[-C--:B------:R-:W-:Y:S01]  /*0110*/  IMAD R17, R7, R0.reuse, R3 ;  /* 0x0000000007117224 */ /* 0x080fe200078e0203 */
[----:B------:R-:W-:Y:S02]  /*0120*/  MOV R23, RZ ;  /* 0x000000ff00177202 */ /* 0x000fe40000000f00 */
[----:B------:R-:W-:Y:S01]  /*0130*/  SHF.R.U32.HI R19, RZ, 0x4, R4 ;  /* 0x00000004ff137819 */ /* 0x000fe20000011604 */
[----:B------:R-:W1:Y:S01]  /*0140*/  LDC R6, c[0x0][0x398] ;  /* 0x0000e600ff067b82 */ /* 0x000e620000000800 */
[----:B------:R-:W-:Y:S02]  /*0150*/  IMAD R17, R8, 0x10, R17 ;  /* 0x0000001008117824 */ /* 0x000fe400078e0211 */
[----:B------:R-:W-:Y:S01]  /*0160*/  IMAD R4, R2, R0, R3 ;  /* 0x0000000002047224 */ /* 0x000fe200078e0203 */
[----:B------:R-:W-:Y:S01]  /*0170*/  IADD3 R19, PT, PT, -R19, RZ, RZ ;  /* 0x000000ff13137210 */ /* 0x000fe20007ffe1ff */
[----:B0-----:R-:W-:-:S02]  /*0180*/  ULEA UR5, UR6, UR5, 0x18 ;  /* 0x0000000506057291 */ /* 0x001fc4000f8ec0ff */
[----:B------:R-:W-:-:S04]  /*0190*/  ULEA UR4, UR6, UR4, 0x18 ;  /* 0x0000000406047291 */ /* 0x000fc8000f8ec0ff */
[----:B------:R-:W-:Y:S02]  /*01a0*/  LEA R20, R3, UR5, 0x2 ;  /* 0x0000000503147c11 */ /* 0x000fe4000f8e10ff */
[----:B------:R-:W-:-:S03]  /*01b0*/  LEA R18, R7, UR4, 0x6 ;  /* 0x0000000407127c11 */ /* 0x000fc6000f8e30ff */
[----:B------:R-:W-:Y:S01]  /*01c0*/  IMAD R16, R7, 0x40, R20 ;  /* 0x0000004007107824 */ /* 0x000fe200078e0214 */
[----:B------:R-:W-:-:S07]  /*01d0*/  LEA R21, R3, R18, 0x2 ;  /* 0x0000001203157211 */ /* 0x000fce00078e10ff */
.L_x_1:
[----:B-1----:R-:W-:Y:S01]  /*01e0*/  MOV R0, R6 ;  /* 0x0000000600007202 */ /* 0x002fe20000000f00 */
[----:B------:R-:W-:Y:S01]  /*01f0*/  HFMA2 R22, -RZ, RZ, 0, 0 ;  /* 0x00000000ff167431 */ /* 0x000fe200000001ff */
[----:B------:R-:W-:Y:S02]  /*0200*/  VIMNMX.U32 R9, PT, PT, R2, R3, !PT ;  /* 0x0000000302097248 */ /* 0x000fe40007fe0000 */
[-C--:B------:R-:W-:Y:S02]  /*0210*/  ISETP.GE.U32.AND P0, PT, R7, R0.reuse, PT ;  /* 0x000000000700720c */ /* 0x080fe40003f06070 */
[-C--:B------:R-:W-:Y:S02]  /*0220*/  ISETP.GE.U32.AND P1, PT, R9, R0.reuse, PT ;  /* 0x000000000900720c */ /* 0x080fe40003f26070 */
[----:B------:R-:W-:Y:S02]  /*0230*/  ISETP.GE.OR P0, PT, R5, R0, P0 ;  /* 0x000000000500720c */ /* 0x000fe40000706670 */
[----:B------:R-:W-:-:S09]  /*0240*/  MOV R27, RZ ;  /* 0x000000ff001b7202 */ /* 0x000fd20000000f00 */
[----:B------:R-:W0:Y:S08]  /*0250*/  @!P1 LDC.64 R10, c[0x0][0x380] ;  /* 0x0000e000ff0a9b82 */ /* 0x000e300000000a00 */
[----:B------:R-:W1:Y:S01]  /*0260*/  @!P0 LDC.64 R8, c[0x0][0x388] ;  /* 0x0000e200ff088b82 */ /* 0x000e620000000a00 */
[----:B0-----:R-:W-:-:S05]  /*0270*/  @!P1 IMAD.WIDE.U32 R10, R4, 0x4, R10 ;  /* 0x00000004040a9825 */ /* 0x001fca00078e000a */
[----:B------:R-:W2:Y:S01]  /*0280*/  @!P1 LDG.E R22, desc[UR8][R10.64] ;  /* 0x000000080a169981 */ /* 0x000ea2000c1e1900 */
[----:B-1----:R-:W-:-:S05]  /*0290*/  @!P0 IMAD.WIDE.U32 R8, R17, 0x4, R8 ;  /* 0x0000000411088825 */ /* 0x002fca00078e0008 */
[----:B------:R-:W3:Y:S01]  /*02a0*/  @!P0 LDG.E R27, desc[UR8][R8.64] ;  /* 0x00000008081b8981 */ /* 0x000ee2000c1e1900 */
[----:B------:R-:W-:-:S05]  /*02b0*/  VIADD R19, R19, 0x1 ;  /* 0x0000000113137836 */ /* 0x000fca0000000000 */
[----:B------:R-:W-:Y:S02]  /*02c0*/  ISETP.NE.AND P0, PT, R19, RZ, PT ;  /* 0x000000ff1300720c */ /* 0x000fe40003f05270 */
[----:B------:R-:W-:Y:S02]  /*02d0*/  IADD3 R3, PT, PT, R3, 0x10, RZ ;  /* 0x0000001003037810 */ /* 0x000fe40007ffe0ff */
[----:B------:R-:W-:Y:S02]  /*02e0*/  IADD3 R7, PT, PT, R7, 0x10, RZ ;  /* 0x0000001007077810 */ /* 0x000fe40007ffe0ff */
[----:B------:R-:W-:Y:S02]  /*02f0*/  IADD3 R4, PT, PT, R4, 0x10, RZ ;  /* 0x0000001004047810 */ /* 0x000fe40007ffe0ff */
[----:B------:R-:W-:Y:S01]  /*0300*/  LEA R17, R0, R17, 0x4 ;  /* 0x0000001100117211 */ /* 0x000fe200078e20ff */
[----:B--2---:R-:W-:Y:S04]  /*0310*/  STS [R21], R22 ;  /* 0x0000001615007388 */ /* 0x004fe80000000800 */
[----:B---3--:R-:W-:Y:S01]  /*0320*/  STS [R16], R27 ;  /* 0x0000001b10007388 */ /* 0x008fe20000000800 */
[----:B------:R-:W-:Y:S06]  /*0330*/  BAR.SYNC.DEFER_BLOCKING 0x0 ;  /* 0x0000000000007b1d */ /* 0x000fec0000010000 */
[----:B------:R-:W-:Y:S04]  /*0340*/  LDS R26, [R20] ;  /* 0x00000000141a7984 */ /* 0x000fe80000000800 */
[----:B------:R-:W0:Y:S04]  /*0350*/  LDS.128 R12, [R18] ;  /* 0x00000000120c7984 */ /* 0x000e280000000c00 */
[----:B------:R-:W1:Y:S04]  /*0360*/  LDS R29, [R20+0x40] ;  /* 0x00004000141d7984 */ /* 0x000e680000000800 */
[----:B------:R-:W2:Y:S04]  /*0370*/  LDS R25, [R20+0x80] ;  /* 0x0000800014197984 */ /* 0x000ea80000000800 */
[----:B------:R-:W3:Y:S04]  /*0380*/  LDS R24, [R20+0xc0] ;  /* 0x0000c00014187984 */ /* 0x000ee80000000800 */
[----:B------:R-:W-:Y:S04]  /*0390*/  LDS.128 R8, [R18+0x10] ;  /* 0x0000100012087984 */ /* 0x000fe80000000c00 */
[----:B------:R-:W-:Y:S04]  /*03a0*/  LDS R22, [R20+0x140] ;  /* 0x0001400014167984 */ /* 0x000fe80000000800 */
[----:B------:R-:W-:Y:S01]  /*03b0*/  LDS R27, [R20+0x200] ;  /* 0x00020000141b7984 */ /* 0x000fe20000000800 */
[----:B0-----:R-:W-:-:S03]  /*03c0*/  FFMA R12, R12, R26, R23 ;  /* 0x0000001a0c0c7223 */ /* 0x001fc60000000017 */
[----:B------:R-:W0:Y:S01]  /*03d0*/  LDS R23, [R20+0x100] ;  /* 0x0001000014177984 */ /* 0x000e220000000800 */
[----:B-1----:R-:W-:-:S03]  /*03e0*/  FFMA R12, R29, R13, R12 ;  /* 0x0000000d1d0c7223 */ /* 0x002fc6000000000c */
[----:B------:R-:W-:Y:S01]  /*03f0*/  LDS R26, [R20+0x1c0] ;  /* 0x0001c000141a7984 */ /* 0x000fe20000000800 */
[----:B--2---:R-:W-:-:S03]  /*0400*/  FFMA R13, R25, R14, R12 ;  /* 0x0000000e190d7223 */ /* 0x004fc6000000000c */
[----:B------:R-:W1:Y:S01]  /*0410*/  LDS R25, [R20+0x180] ;  /* 0x0001800014197984 */ /* 0x000e620000000800 */
[----:B---3--:R-:W-:-:S03]  /*0420*/  FFMA R13, R24, R15, R13 ;  /* 0x0000000f180d7223 */ /* 0x008fc6000000000d */
[----:B------:R-:W-:Y:S01]  /*0430*/  LDS R24, [R20+0x240] ;  /* 0x0002400014187984 */ /* 0x000fe20000000800 */
[----:B0-----:R-:W-:-:S03]  /*0440*/  FFMA R23, R8, R23, R13 ;  /* 0x0000001708177223 */ /* 0x001fc6000000000d */
[----:B------:R-:W0:Y:S01]  /*0450*/  LDS.128 R12, [R18+0x20] ;  /* 0x00002000120c7984 */ /* 0x000e220000000c00 */
[----:B------:R-:W-:-:S03]  /*0460*/  FFMA R22, R22, R9, R23 ;  /* 0x0000000916167223 */ /* 0x000fc60000000017 */
[----:B------:R-:W2:Y:S01]  /*0470*/  LDS R23, [R20+0x280] ;  /* 0x0002800014177984 */ /* 0x000ea20000000800 */
[----:B-1----:R-:W-:-:S03]  /*0480*/  FFMA R25, R25, R10, R22 ;  /* 0x0000000a19197223 */ /* 0x002fc60000000016 */
[----:B------:R-:W1:Y:S01]  /*0490*/  LDS R22, [R20+0x2c0] ;  /* 0x0002c00014167984 */ /* 0x000e620000000800 */
[----:B------:R-:W-:-:S03]  /*04a0*/  FFMA R11, R26, R11, R25 ;  /* 0x0000000b1a0b7223 */ /* 0x000fc60000000019 */
[----:B------:R-:W-:Y:S01]  /*04b0*/  LDS R25, [R20+0x300] ;  /* 0x0003000014197984 */ /* 0x000fe20000000800 */
[----:B0-----:R-:W-:-:S03]  /*04c0*/  FFMA R27, R12, R27, R11 ;  /* 0x0000001b0c1b7223 */ /* 0x001fc6000000000b */
[----:B------:R-:W0:Y:S01]  /*04d0*/  LDS.128 R8, [R18+0x30] ;  /* 0x0000300012087984 */ /* 0x000e220000000c00 */
[----:B------:R-:W-:-:S03]  /*04e0*/  FFMA R24, R24, R13, R27 ;  /* 0x0000000d18187223 */ /* 0x000fc6000000001b */
[----:B------:R-:W3:Y:S04]  /*04f0*/  LDS R27, [R20+0x340] ;  /* 0x00034000141b7984 */ /* 0x000ee80000000800 */
[----:B------:R-:W4:Y:S04]  /*0500*/  LDS R13, [R20+0x380] ;  /* 0x00038000140d7984 */ /* 0x000f280000000800 */
[----:B------:R-:W5:Y:S01]  /*0510*/  LDS R12, [R20+0x3c0] ;  /* 0x0003c000140c7984 */ /* 0x000f620000000800 */
[----:B--2---:R-:W-:-:S04]  /*0520*/  FFMA R23, R23, R14, R24 ;  /* 0x0000000e17177223 */ /* 0x004fc80000000018 */
[----:B-1----:R-:W-:-:S04]  /*0530*/  FFMA R15, R22, R15, R23 ;  /* 0x0000000f160f7223 */ /* 0x002fc80000000017 */
[----:B0-----:R-:W-:-:S04]  /*0540*/  FFMA R8, R8, R25, R15 ;  /* 0x0000001908087223 */ /* 0x001fc8000000000f */
[----:B---3--:R-:W-:-:S04]  /*0550*/  FFMA R8, R27, R9, R8 ;  /* 0x000000091b087223 */ /* 0x008fc80000000008 */
[----:B----4-:R-:W-:-:S04]  /*0560*/  FFMA R13, R13, R10, R8 ;  /* 0x0000000a0d0d7223 */ /* 0x010fc80000000008 */
[----:B-----5:R-:W-:Y:S01]  /*0570*/  FFMA R23, R12, R11, R13 ;  /* 0x0000000b0c177223 */ /* 0x020fe2000000000d */
[----:B------:R-:W-:Y:S06]  /*0580*/  BAR.SYNC.DEFER_BLOCKING 0x0 ;  /* 0x0000000000007b1d */ /* 0x000fec0000010000 */
[----:B------:R-:W-:Y:S05]  /*0590*/  @P0 BRA `(.L_x_1) ;  /* 0xfffffffc00100947 */ /* 0x000fea000383ffff */
.L_x_0:
[----:B------:R-:W-:-:S04]  /*05a0*/  VIMNMX R3, PT, PT, R2, R5, !PT ;  /* 0x0000000502037248 */ /* 0x000fc80007fe0100 */
[----:B------:R-:W-:-:S13]  /*05b0*/  ISETP.GE.AND P0, PT, R3, R0, PT ;  /* 0x000000000300720c */ /* 0x000fda0003f06270 */
[----:B------:R-:W-:Y:S05]  /*05c0*/  @P0 EXIT ;  /* 0x000000000000094d */ /* 0x000fea0003800000 */
[----:B------:R-:W0:Y:S01]  /*05d0*/  LDC.64 R6, c[0x0][0x390] ;  /* 0x0000e400ff067b82 */ /* 0x000e220000000a00 */
[----:B------:R-:W-:-:S04]  /*05e0*/  IMAD R3, R2, R0, R5 ;  /* 0x0000000002037224 */ /* 0x000fc800078e0205 */
[----:B0-----:R-:W-:-:S05]  /*05f0*/  IMAD.WIDE R2, R3, 0x4, R6 ;  /* 0x0000000403027825 */ /* 0x001fca00078e0206 */
[----:B------:R-:W-:Y:S01]  /*0600*/  STG.E desc[UR8][R2.64], R23 ;  /* 0x0000001702007986 */ /* 0x000fe2000c101908 */
[----:B------:R-:W-:Y:S05]  /*0610*/  EXIT ;  /* 0x000000000000794d */ /* 0x000fea0003800000 */
.L_x_2:
[----:B------:R-:W-:-:S00]  /*0620*/  BRA `(.L_x_2) ;  /* 0xfffffffc00fc7947 */ /* 0x000fc0000383ffff */
[----:B------:R-:W-:-:S00]  /*0630*/  NOP ;  /* 0x0000000000007918 */ /* 0x000fc00000000000 */
        /* <DEDUP_REMOVED lines=12> */
.L_x_3:


//--------------------- .nv.shared._Z19matrixMultiplyTiledPfS_S_i --------------------------
	.section	.nv.shared._Z19matrixMultiplyTiledPfS_S_i,"aw",@nobits
	.sectionflags	@""
	.align	4
.nv.shared._Z19matrixMultiplyTiledPfS_S_i:
	.zero		3072


//--------------------- .nv.shared.reserved.0     --------------------------
	.section	.nv.shared.reserved.0,"aw",@nobits
	.weak		__nv_reservedSMEM_offset_0_alias
	.size		__nv_reservedSMEM_offset_0_alias, 0, 64
	.other		__nv_reservedSMEM_offset_0_alias,@"STO_CUDA_RESERVED_SHARED STV_DEFAULT"
__nv_reservedSMEM_offset_0_alias:
	.zero		0
	.zero		64


//--------------------- .nv.constant0._Z19matrixMultiplyTiledPfS_S_i --------------------------
	.section	.nv.constant0._Z19matrixMultiplyTiledPfS_S_i,"a",@progbits
	.sectionflags	@""
	.align	4
.nv.constant0._Z19matrixMultiplyTiledPfS_S_i:
	.zero		924


//--------------------- SYMBOLS --------------------------

	.type		.nv.reservedSmem.offset0,@object
	.size		.nv.reservedSmem.offset0,0x4
	.type		.nv.reservedSmem.cap,@object
	.size		.nv.reservedSmem.cap,0x4
